	.headerflags	@"EF_CUDA_TEXMODE_UNIFIED EF_CUDA_64BIT_ADDRESS EF_CUDA_ACCELERATORS EF_CUDA_SM90 EF_CUDA_VIRTUAL_SM(EF_CUDA_SM90)"
	.elftype	@"ET_EXEC"


//--------------------- .nv.info                  --------------------------
	.section	.nv.info,"",@"SHT_CUDA_INFO"
	.align	4


	//----- nvinfo : EIATTR_REGCOUNT
	.align		4
        /*0000*/ 	.byte	0x04, 0x2f
        /*0002*/ 	.short	(.L_1 - .L_0)
	.align		4
.L_0:
        /*0004*/ 	.word	index@(triton_poi_fused_convolution_leaky_relu_23)
        /*0008*/ 	.word	0x0000000e


	//----- nvinfo : EIATTR_MIN_STACK_SIZE
	.align		4
.L_1:
        /*000c*/ 	.byte	0x04, 0x12
        /*000e*/ 	.short	(.L_3 - .L_2)
	.align		4
.L_2:
        /*0010*/ 	.word	index@(triton_poi_fused_convolution_leaky_relu_23)
        /*0014*/ 	.word	0x00000000


	//----- nvinfo : EIATTR_FRAME_SIZE
	.align		4
.L_3:
        /*0018*/ 	.byte	0x04, 0x11
        /*001a*/ 	.short	(.L_5 - .L_4)
	.align		4
.L_4:
        /*001c*/ 	.word	index@(triton_poi_fused_convolution_leaky_relu_23)
        /*0020*/ 	.word	0x00000000


	//----- nvinfo : EIATTR_MIN_STACK_SIZE
	.align		4
.L_5:
        /*0024*/ 	.byte	0x04, 0x12
        /*0026*/ 	.short	(.L_7 - .L_6)
	.align		4
.L_6:
        /*0028*/ 	.word	index@(triton_poi_fused_convolution_leaky_relu_23)
        /*002c*/ 	.word	0x00000000
.L_7:


//--------------------- .nv.info.triton_poi_fused_convolution_leaky_relu_23 --------------------------
	.section	.nv.info.triton_poi_fused_convolution_leaky_relu_23,"",@"SHT_CUDA_INFO"
	.sectionflags	@""
	.align	4


	//----- nvinfo : EIATTR_CUDA_API_VERSION
	.align		4
        /*0000*/ 	.byte	0x04, 0x37
        /*0002*/ 	.short	(.L_9 - .L_8)
.L_8:
        /*0004*/ 	.word	0x0000007c


	//----- nvinfo : EIATTR_KPARAM_INFO
	.align		4
.L_9:
        /*0008*/ 	.byte	0x04, 0x17
        /*000a*/ 	.short	(.L_11 - .L_10)
.L_10:
        /*000c*/ 	.word	0x00000000
        /*0010*/ 	.short	0x0003
        /*0012*/ 	.short	0x0018
        /*0014*/ 	.byte	0x00, 0xf0, 0x11, 0x00


	//----- nvinfo : EIATTR_KPARAM_INFO
	.align		4
.L_11:
        /*0018*/ 	.byte	0x04, 0x17
        /*001a*/ 	.short	(.L_13 - .L_12)
.L_12:
        /*001c*/ 	.word	0x00000000
        /*0020*/ 	.short	0x0002
        /*0022*/ 	.short	0x0010
        /*0024*/ 	.byte	0x00, 0xf4, 0x21, 0x00


	//----- nvinfo : EIATTR_KPARAM_INFO
	.align		4
.L_13:
        /*0028*/ 	.byte	0x04, 0x17
        /*002a*/ 	.short	(.L_15 - .L_14)
.L_14:
        /*002c*/ 	.word	0x00000000
        /*0030*/ 	.short	0x0001
        /*0032*/ 	.short	0x0008
        /*0034*/ 	.byte	0x00, 0xf4, 0x21, 0x00


	//----- nvinfo : EIATTR_KPARAM_INFO
	.align		4
.L_15:
        /*0038*/ 	.byte	0x04, 0x17
        /*003a*/ 	.short	(.L_17 - .L_16)
.L_16:
        /*003c*/ 	.word	0x00000000
        /*0040*/ 	.short	0x0000
        /*0042*/ 	.short	0x0000
        /*0044*/ 	.byte	0x00, 0xf4, 0x21, 0x00


	//----- nvinfo : EIATTR_SPARSE_MMA_MASK
	.align		4
.L_17:
        /*0048*/ 	.byte	0x03, 0x50
        /*004a*/ 	.short	0x0000


	//----- nvinfo : EIATTR_MAXREG_COUNT
	.align		4
        /*004c*/ 	.byte	0x03, 0x1b
        /*004e*/ 	.short	0x00ff


	//----- nvinfo : EIATTR_EXIT_INSTR_OFFSETS
	.align		4
        /*0050*/ 	.byte	0x04, 0x1c
        /*0052*/ 	.short	(.L_19 - .L_18)


	//   ....[0]....
.L_18:
        /*0054*/ 	.word	0x000001f0


	//   ....[1]....
        /*0058*/ 	.word	0x00000210


	//----- nvinfo : EIATTR_REQNTID
	.align		4
.L_19:
        /*005c*/ 	.byte	0x04, 0x10
        /*005e*/ 	.short	(.L_21 - .L_20)
.L_20:
        /*0060*/ 	.word	0x00000080
        /*0064*/ 	.word	0x00000001
        /*0068*/ 	.word	0x00000001


	//----- nvinfo : EIATTR_CBANK_PARAM_SIZE
	.align		4
.L_21:
        /*006c*/ 	.byte	0x03, 0x19
        /*006e*/ 	.short	0x001c


	//----- nvinfo : EIATTR_PARAM_CBANK
	.align		4
        /*0070*/ 	.byte	0x04, 0x0a
        /*0072*/ 	.short	(.L_23 - .L_22)
	.align		4
.L_22:
        /*0074*/ 	.word	index@(.nv.constant0.triton_poi_fused_convolution_leaky_relu_23)
        /*0078*/ 	.short	0x0210
        /*007a*/ 	.short	0x001c


	//----- nvinfo : EIATTR_SW_WAR
	.align		4
.L_23:
        /*007c*/ 	.byte	0x04, 0x36
        /*007e*/ 	.short	(.L_25 - .L_24)
.L_24:
        /*0080*/ 	.word	0x00000008
.L_25:


//--------------------- .nv.callgraph             --------------------------
	.section	.nv.callgraph,"",@"SHT_CUDA_CALLGRAPH"
	.align	4
	.sectionentsize	8
	.align		4
        /*0000*/ 	.word	0x00000000
	.align		4
        /*0004*/ 	.word	0xffffffff
	.align		4
        /*0008*/ 	.word	0x00000000
	.align		4
        /*000c*/ 	.word	0xfffffffe
	.align		4
        /*0010*/ 	.word	0x00000000
	.align		4
        /*0014*/ 	.word	0xfffffffd
	.align		4
        /*0018*/ 	.word	0x00000000
	.align		4
        /*001c*/ 	.word	0xfffffffc


//--------------------- .text.triton_poi_fused_convolution_leaky_relu_23 --------------------------
	.section	.text.triton_poi_fused_convolution_leaky_relu_23,"ax",@progbits
	.align	128
        .global         triton_poi_fused_convolution_leaky_relu_23
        .type           triton_poi_fused_convolution_leaky_relu_23,@function
        .size           triton_poi_fused_convolution_leaky_relu_23,(.L_x_1 - triton_poi_fused_convolution_leaky_relu_23)
        .other          triton_poi_fused_convolution_leaky_relu_23,@"STO_CUDA_ENTRY STV_DEFAULT"
triton_poi_fused_convolution_leaky_relu_23:
.text.triton_poi_fused_convolution_leaky_relu_23:
[----:B------:R-:W0:Y:S02]  /*0000*/  LDC R1, c[0x0][0x28] ;  /* 0x00000a00ff017b82 */ /* 0x000e240000000800 */
[----:B------:R-:W1:Y:S01]  /*0010*/  S2R R6, SR_TID.X ;  /* 0x0000000000067919 */ /* 0x000e620000002100 */
[----:B------:R-:W2:Y:S01]  /*0020*/  LDC.64 R4, c[0x0][0x218] ;  /* 0x00008600ff047b82 */ /* 0x000ea20000000a00 */
[----:B------:R-:W-:Y:S01]  /*0030*/  ULDC.64 UR4, c[0x0][0x208] ;  /* 0x0000820000047ab9 */ /* 0x000fe20000000a00 */
[----:B------:R-:W-:Y:S01]  /*0040*/  ULDC.64 UR6, c[0x0][0x220] ;  /* 0x0000880000067ab9 */ /* 0x000fe20000000a00 */
[----:B------:R-:W3:Y:S05]  /*0050*/  S2R R7, SR_CTAID.X ;  /* 0x0000000000077919 */ /* 0x000eea0000002500 */
[----:B------:R-:W4:Y:S01]  /*0060*/  LDC.64 R2, c[0x0][0x210] ;  /* 0x00008400ff027b82 */ /* 0x000f220000000a00 */
[----:B-1----:R-:W-:-:S05]  /*0070*/  LOP3.LUT R6, R6, 0x7f, RZ, 0xc0, !PT ;  /* 0x0000007f06067812 */ /* 0x002fca00078ec0ff */
[----:B---3--:R-:W-:Y:S02]  /*0080*/  IMAD R7, R7, 0x80, R6 ;  /* 0x0000008007077824 */ /* 0x008fe400078e0206 */
[----:B------:R-:W-:Y:S02]  /*0090*/  IMAD.MOV.U32 R6, RZ, RZ, RZ ;  /* 0x000000ffff067224 */ /* 0x000fe400078e00ff */
[C---:B----4-:R-:W-:Y:S01]  /*00a0*/  IMAD.WIDE R2, R7.reuse, 0x4, R2 ;  /* 0x0000000407027825 */ /* 0x050fe200078e0202 */
[----:B------:R-:W-:-:S03]  /*00b0*/  ISETP.GE.AND P1, PT, R7, 0x1c00, PT ;  /* 0x00001c000700780c */ /* 0x000fc60003f26270 */
[----:B------:R-:W-:-:S05]  /*00c0*/  IMAD.HI R0, R7, -0x6db6db6d, R6 ;  /* 0x9249249307007827 */ /* 0x000fca00078e0206 */
[----:B------:R-:W-:-:S04]  /*00d0*/  SHF.R.U32.HI R9, RZ, 0x1f, R0 ;  /* 0x0000001fff097819 */ /* 0x000fc80000011600 */
[----:B------:R-:W-:-:S04]  /*00e0*/  LEA.HI.SX32 R9, R0, R9, 0x1d ;  /* 0x0000000900097211 */ /* 0x000fc800078feaff */
[----:B------:R-:W-:-:S04]  /*00f0*/  SHF.R.S32.HI R0, RZ, 0x1f, R9 ;  /* 0x0000001fff007819 */ /* 0x000fc80000011409 */
[----:B------:R-:W-:-:S04]  /*0100*/  LEA.HI R0, R0, R9, RZ, 0x7 ;  /* 0x0000000900007211 */ /* 0x000fc800078f38ff */
[----:B------:R-:W-:-:S05]  /*0110*/  LOP3.LUT R0, R0, 0xffffff80, RZ, 0xc0, !PT ;  /* 0xffffff8000007812 */ /* 0x000fca00078ec0ff */
[----:B------:R-:W-:Y:S02]  /*0120*/  IMAD.IADD R9, R9, 0x1, -R0 ;  /* 0x0000000109097824 */ /* 0x000fe400078e0a00 */
[----:B------:R-:W-:Y:S02]  /*0130*/  IMAD.MOV.U32 R0, RZ, RZ, RZ ;  /* 0x000000ffff007224 */ /* 0x000fe400078e00ff */
[----:B--2---:R-:W-:-:S04]  /*0140*/  IMAD.WIDE R4, R9, 0x4, R4 ;  /* 0x0000000409047825 */ /* 0x004fc800078e0204 */
[----:B------:R-:W-:Y:S01]  /*0150*/  IMAD.MOV.U32 R9, RZ, RZ, RZ ;  /* 0x000000ffff097224 */ /* 0x000fe200078e00ff */
[----:B------:R-:W2:Y:S05]  /*0160*/  @!P1 LDG.E R0, desc[UR4][R2.64] ;  /* 0x0000000402009981 */ /* 0x000eaa000c1e1900 */
[----:B------:R-:W2:Y:S01]  /*0170*/  @!P1 LDG.E.EL R9, desc[UR4][R4.64] ;  /* 0x0000000404099981 */ /* 0x000ea2000c2e1900 */
[----:B------:R-:W-:-:S04]  /*0180*/  IADD3 R6, P2, R7, UR6, RZ ;  /* 0x0000000607067c10 */ /* 0x000fc8000ff5e0ff */
[----:B------:R-:W-:Y:S02]  /*0190*/  LEA.HI.X.SX32 R7, R7, UR7, 0x1, P2 ;  /* 0x0000000707077c11 */ /* 0x000fe400090f0eff */
[----:B--2---:R-:W-:Y:S01]  /*01a0*/  FSETP.GT.AND P0, PT, R0, -R9, PT ;  /* 0x800000090000720b */ /* 0x004fe20003f04000 */
[----:B------:R-:W-:-:S03]  /*01b0*/  FADD R9, R9, R0 ;  /* 0x0000000009097221 */ /* 0x000fc60000000000 */
[----:B------:R-:W-:-:S05]  /*01c0*/  SEL R11, RZ, 0x1, !P0 ;  /* 0x00000001ff0b7807 */ /* 0x000fca0004000000 */
[----:B------:R1:W-:Y:S04]  /*01d0*/  @!P1 STG.E.U8 desc[UR4][R6.64], R11 ;  /* 0x0000000b06009986 */ /* 0x0003e8000c101104 */
[----:B------:R-:W-:Y:S01]  /*01e0*/  @!P0 FMUL R9, R9, 0.10000000149011611938 ;  /* 0x3dcccccd09098820 */ /* 0x000fe20000400000 */
[----:B------:R-:W-:Y:S06]  /*01f0*/  @P1 EXIT ;  /* 0x000000000000194d */ /* 0x000fec0003800000 */
[----:B------:R-:W-:Y:S01]  /*0200*/  STG.E desc[UR4][R2.64], R9 ;  /* 0x0000000902007986 */ /* 0x000fe2000c101904 */
[----:B------:R-:W-:Y:S05]  /*0210*/  EXIT ;  /* 0x000000000000794d */ /* 0x000fea0003800000 */
.L_x_0:
[----:B------:R-:W-:-:S00]  /*0220*/  BRA `(.L_x_0) ;  /* 0xfffffffc00fc7947 */ /* 0x000fc0000383ffff */
[----:B------:R-:W-:-:S00]  /*0230*/  NOP ;  /* 0x0000000000007918 */ /* 0x000fc00000000000 */
        /* <DEDUP_REMOVED lines=12> */
.L_x_1:


//--------------------- .nv.constant0.triton_poi_fused_convolution_leaky_relu_23 --------------------------
	.section	.nv.constant0.triton_poi_fused_convolution_leaky_relu_23,"a",@progbits
	.sectionflags	@""
	.align	4
.nv.constant0.triton_poi_fused_convolution_leaky_relu_23:
	.zero		556
